	.headerflags	@"EF_CUDA_TEXMODE_UNIFIED EF_CUDA_64BIT_ADDRESS EF_CUDA_ACCELERATORS EF_CUDA_SM90 EF_CUDA_VIRTUAL_SM(EF_CUDA_SM90)"
	.elftype	@"ET_EXEC"


//--------------------- .nv.info                  --------------------------
	.section	.nv.info,"",@"SHT_CUDA_INFO"
	.align	4


	//----- nvinfo : EIATTR_REGCOUNT
	.align		4
        /*0000*/ 	.byte	0x04, 0x2f
        /*0002*/ 	.short	(.L_1 - .L_0)
	.align		4
.L_0:
        /*0004*/ 	.word	index@(triton_poi_fused_add_clamp_41)
        /*0008*/ 	.word	0x00000008


	//----- nvinfo : EIATTR_MIN_STACK_SIZE
	.align		4
.L_1:
        /*000c*/ 	.byte	0x04, 0x12
        /*000e*/ 	.short	(.L_3 - .L_2)
	.align		4
.L_2:
        /*0010*/ 	.word	index@(triton_poi_fused_add_clamp_41)
        /*0014*/ 	.word	0x00000000


	//----- nvinfo : EIATTR_FRAME_SIZE
	.align		4
.L_3:
        /*0018*/ 	.byte	0x04, 0x11
        /*001a*/ 	.short	(.L_5 - .L_4)
	.align		4
.L_4:
        /*001c*/ 	.word	index@(triton_poi_fused_add_clamp_41)
        /*0020*/ 	.word	0x00000000


	//----- nvinfo : EIATTR_MIN_STACK_SIZE
	.align		4
.L_5:
        /*0024*/ 	.byte	0x04, 0x12
        /*0026*/ 	.short	(.L_7 - .L_6)
	.align		4
.L_6:
        /*0028*/ 	.word	index@(triton_poi_fused_add_clamp_41)
        /*002c*/ 	.word	0x00000000
.L_7:


//--------------------- .nv.info.triton_poi_fused_add_clamp_41 --------------------------
	.section	.nv.info.triton_poi_fused_add_clamp_41,"",@"SHT_CUDA_INFO"
	.sectionflags	@""
	.align	4


	//----- nvinfo : EIATTR_CUDA_API_VERSION
	.align		4
        /*0000*/ 	.byte	0x04, 0x37
        /*0002*/ 	.short	(.L_9 - .L_8)
.L_8:
        /*0004*/ 	.word	0x0000007c


	//----- nvinfo : EIATTR_KPARAM_INFO
	.align		4
.L_9:
        /*0008*/ 	.byte	0x04, 0x17
        /*000a*/ 	.short	(.L_11 - .L_10)
.L_10:
        /*000c*/ 	.word	0x00000000
        /*0010*/ 	.short	0x0001
        /*0012*/ 	.short	0x0008
        /*0014*/ 	.byte	0x00, 0xf0, 0x11, 0x00


	//----- nvinfo : EIATTR_KPARAM_INFO
	.align		4
.L_11:
        /*0018*/ 	.byte	0x04, 0x17
        /*001a*/ 	.short	(.L_13 - .L_12)
.L_12:
        /*001c*/ 	.word	0x00000000
        /*0020*/ 	.short	0x0000
        /*0022*/ 	.short	0x0000
        /*0024*/ 	.byte	0x00, 0xf4, 0x21, 0x00


	//----- nvinfo : EIATTR_SPARSE_MMA_MASK
	.align		4
.L_13:
        /*0028*/ 	.byte	0x03, 0x50
        /*002a*/ 	.short	0x0000


	//----- nvinfo : EIATTR_MAXREG_COUNT
	.align		4
        /*002c*/ 	.byte	0x03, 0x1b
        /*002e*/ 	.short	0x00ff


	//----- nvinfo : EIATTR_EXIT_INSTR_OFFSETS
	.align		4
        /*0030*/ 	.byte	0x04, 0x1c
        /*0032*/ 	.short	(.L_15 - .L_14)


	//   ....[0]....
.L_14:
        /*0034*/ 	.word	0x00000120


	//   ....[1]....
        /*0038*/ 	.word	0x00000150


	//----- nvinfo : EIATTR_REQNTID
	.align		4
.L_15:
        /*003c*/ 	.byte	0x04, 0x10
        /*003e*/ 	.short	(.L_17 - .L_16)
.L_16:
        /*0040*/ 	.word	0x00000020
        /*0044*/ 	.word	0x00000001
        /*0048*/ 	.word	0x00000001


	//----- nvinfo : EIATTR_CBANK_PARAM_SIZE
	.align		4
.L_17:
        /*004c*/ 	.byte	0x03, 0x19
        /*004e*/ 	.short	0x000c


	//----- nvinfo : EIATTR_PARAM_CBANK
	.align		4
        /*0050*/ 	.byte	0x04, 0x0a
        /*0052*/ 	.short	(.L_19 - .L_18)
	.align		4
.L_18:
        /*0054*/ 	.word	index@(.nv.constant0.triton_poi_fused_add_clamp_41)
        /*0058*/ 	.short	0x0210
        /*005a*/ 	.short	0x000c


	//----- nvinfo : EIATTR_SW_WAR
	.align		4
.L_19:
        /*005c*/ 	.byte	0x04, 0x36
        /*005e*/ 	.short	(.L_21 - .L_20)
.L_20:
        /*0060*/ 	.word	0x00000008
.L_21:


//--------------------- .nv.callgraph             --------------------------
	.section	.nv.callgraph,"",@"SHT_CUDA_CALLGRAPH"
	.align	4
	.sectionentsize	8
	.align		4
        /*0000*/ 	.word	0x00000000
	.align		4
        /*0004*/ 	.word	0xffffffff
	.align		4
        /*0008*/ 	.word	0x00000000
	.align		4
        /*000c*/ 	.word	0xfffffffe
	.align		4
        /*0010*/ 	.word	0x00000000
	.align		4
        /*0014*/ 	.word	0xfffffffd
	.align		4
        /*0018*/ 	.word	0x00000000
	.align		4
        /*001c*/ 	.word	0xfffffffc


//--------------------- .text.triton_poi_fused_add_clamp_41 --------------------------
	.section	.text.triton_poi_fused_add_clamp_41,"ax",@progbits
	.align	128
        .global         triton_poi_fused_add_clamp_41
        .type           triton_poi_fused_add_clamp_41,@function
        .size           triton_poi_fused_add_clamp_41,(.L_x_1 - triton_poi_fused_add_clamp_41)
        .other          triton_poi_fused_add_clamp_41,@"STO_CUDA_ENTRY STV_DEFAULT"
triton_poi_fused_add_clamp_41:
.text.triton_poi_fused_add_clamp_41:
[----:B------:R-:W0:Y:S02]  /*0000*/  LDC R1, c[0x0][0x28] ;  /* 0x00000a00ff017b82 */ /* 0x000e240000000800 */
[----:B------:R-:W1:Y:S01]  /*0010*/  S2R R2, SR_TID.X ;  /* 0x0000000000027919 */ /* 0x000e620000002100 */
[----:B------:R-:W-:Y:S01]  /*0020*/  IMAD.MOV.U32 R5, RZ, RZ, 0x3f000000 ;  /* 0x3f000000ff057424 */ /* 0x000fe200078e00ff */
[----:B------:R-:W2:Y:S01]  /*0030*/  S2R R3, SR_CTAID.X ;  /* 0x0000000000037919 */ /* 0x000ea20000002500 */
[C---:B-1----:R-:W-:Y:S02]  /*0040*/  LOP3.LUT R0, R2.reuse, 0x3, RZ, 0xc0, !PT ;  /* 0x0000000302007812 */ /* 0x042fe400078ec0ff */
[----:B------:R-:W-:-:S03]  /*0050*/  LOP3.LUT P0, RZ, R2, 0x1c, RZ, 0xc0, !PT ;  /* 0x0000001c02ff7812 */ /* 0x000fc6000780c0ff */
[----:B--2---:R-:W-:-:S05]  /*0060*/  IMAD R3, R3, 0x4, R0 ;  /* 0x0000000403037824 */ /* 0x004fca00078e0200 */
[----:B------:R-:W-:Y:S02]  /*0070*/  I2FP.F32.S32 R0, R3 ;  /* 0x0000000300007245 */ /* 0x000fe40000201400 */
[----:B------:R-:W-:-:S03]  /*0080*/  ISETP.LT.AND P0, PT, R3, 0x4, !P0 ;  /* 0x000000040300780c */ /* 0x000fc60004701270 */
[----:B------:R-:W-:-:S04]  /*0090*/  FADD R0, R0, 0.5 ;  /* 0x3f00000000007421 */ /* 0x000fc80000000000 */
[----:B------:R-:W-:Y:S02]  /*00a0*/  FFMA R0, R0, R5, -0.5 ;  /* 0xbf00000000007423 */ /* 0x000fe40000000005 */
[----:B------:R-:W1:Y:S03]  /*00b0*/  LDC.64 R4, c[0x0][0x210] ;  /* 0x00008400ff047b82 */ /* 0x000e660000000a00 */
[----:B------:R-:W-:-:S06]  /*00c0*/  FMNMX R0, RZ, R0, !PT ;  /* 0x00000000ff007209 */ /* 0x000fcc0007800000 */
[----:B------:R-:W2:Y:S02]  /*00d0*/  F2I.TRUNC.NTZ R0, R0 ;  /* 0x0000000000007305 */ /* 0x000ea4000020f100 */
[----:B--2---:R-:W-:Y:S01]  /*00e0*/  VIMNMX R2, RZ, R0, PT ;  /* 0x00000000ff027248 */ /* 0x004fe20003fe0100 */
[----:B-1----:R-:W-:-:S04]  /*00f0*/  IMAD.WIDE R4, R3, 0x8, R4 ;  /* 0x0000000803047825 */ /* 0x002fc800078e0204 */
[----:B------:R-:W-:-:S05]  /*0100*/  VIADD R2, R2, 0x1 ;  /* 0x0000000102027836 */ /* 0x000fca0000000000 */
[----:B------:R-:W-:Y:S01]  /*0110*/  SHF.R.S32.HI R3, RZ, 0x1f, R2 ;  /* 0x0000001fff037819 */ /* 0x000fe20000011402 */
[----:B------:R-:W-:Y:S06]  /*0120*/  @!P0 EXIT ;  /* 0x000000000000894d */ /* 0x000fec0003800000 */
[----:B------:R-:W-:Y:S02]  /*0130*/  ULDC.64 UR4, c[0x0][0x208] ;  /* 0x0000820000047ab9 */ /* 0x000fe40000000a00 */
[----:B------:R-:W-:Y:S01]  /*0140*/  STG.E.64 desc[UR4][R4.64], R2 ;  /* 0x0000000204007986 */ /* 0x000fe2000c101b04 */
[----:B------:R-:W-:Y:S05]  /*0150*/  EXIT ;  /* 0x000000000000794d */ /* 0x000fea0003800000 */
.L_x_0:
[----:B------:R-:W-:-:S00]  /*0160*/  BRA `(.L_x_0) ;  /* 0xfffffffc00fc7947 */ /* 0x000fc0000383ffff */
[----:B------:R-:W-:-:S00]  /*0170*/  NOP ;  /* 0x0000000000007918 */ /* 0x000fc00000000000 */
        /* <DEDUP_REMOVED lines=8> */
.L_x_1:


//--------------------- .nv.constant0.triton_poi_fused_add_clamp_41 --------------------------
	.section	.nv.constant0.triton_poi_fused_add_clamp_41,"a",@progbits
	.sectionflags	@""
	.align	4
.nv.constant0.triton_poi_fused_add_clamp_41:
	.zero		540
